//
// Generated by NVIDIA NVVM Compiler
//
// Compiler Build ID: CL-36424714
// Cuda compilation tools, release 13.0, V13.0.88
// Based on NVVM 20.0.0
//

.version 9.0
.target sm_100
.address_size 64

	// .globl	vcopyfrom_update

.visible .entry vcopyfrom_update(
	.param .u32 vcopyfrom_update_param_0,
	.param .u32 vcopyfrom_update_param_1,
	.param .u64 .ptr .align 1 vcopyfrom_update_param_2,
	.param .u64 .ptr .align 1 vcopyfrom_update_param_3
)
{
	.reg .pred 	%p<2>;
	.reg .b32 	%r<8>;
	.reg .b64 	%rd<9>;
	.reg .b64 	%fd<4>;

	ld.param.u32 	%r3, [vcopyfrom_update_param_0];
	ld.param.u32 	%r2, [vcopyfrom_update_param_1];
	ld.param.u64 	%rd1, [vcopyfrom_update_param_2];
	ld.param.u64 	%rd2, [vcopyfrom_update_param_3];
	mov.u32 	%r4, %tid.x;
	mov.u32 	%r5, %ctaid.x;
	mov.u32 	%r6, %ntid.x;
	mad.lo.s32 	%r1, %r5, %r6, %r4;
	setp.ge.s32 	%p1, %r1, %r3;
	@%p1 bra 	$L__BB0_2;
	cvta.to.global.u64 	%rd3, %rd1;
	cvta.to.global.u64 	%rd4, %rd2;
	add.s32 	%r7, %r2, %r1;
	mul.wide.s32 	%rd5, %r7, 8;
	add.s64 	%rd6, %rd3, %rd5;
	ld.global.f64 	%fd1, [%rd6];
	mul.wide.s32 	%rd7, %r1, 8;
	add.s64 	%rd8, %rd4, %rd7;
	ld.global.f64 	%fd2, [%rd8];
	add.f64 	%fd3, %fd1, %fd2;
	st.global.f64 	[%rd8], %fd3;
$L__BB0_2:
	ret;

}


// ===== COMPILED SASS (sm_100) =====

	.target	sm_100

	.elftype	@"ET_EXEC"


//--------------------- .note.nv.tkinfo           --------------------------
	.section	.note.nv.tkinfo,"",@"SHT_NOTE"
	.sectionflags	@"SHF_NOTE_NV_TKINFO"
	.tkinfo
        /*0018*/ 	.word	0x00000002
        /*0030*/ 	.string	""
        /*0030*/ 	.string	"ptxas"
        /*0030*/ 	.string	"Cuda compilation tools, release 13.0, V13.0.88"
        /*0030*/ 	.string	"Build cuda_13.0.r13.0/compiler.36424714_0"
        /*0030*/ 	.string	"-arch sm_100 -m 64 "



//--------------------- .note.nv.cuinfo           --------------------------
	.section	.note.nv.cuinfo,"",@"SHT_NOTE"
	.sectionflags	@"SHF_NOTE_NV_CUINFO"
        /*0018*/ 	.short	0x0002
        /*001a*/ 	.short	0x0064
        /*001c*/ 	.short	0x0082
	.zero		2


//--------------------- .nv.info                  --------------------------
	.section	.nv.info,"",@"SHT_CUDA_INFO"
	.align	4


	//----- nvinfo : EIATTR_REGCOUNT
	.align		4
        /*0000*/ 	.byte	0x04, 0x2f
        /*0002*/ 	.short	(.L_1 - .L_0)
	.align		4
.L_0:
        /*0004*/ 	.word	index@(vcopyfrom_update)
        /*0008*/ 	.word	0x0000000c


	//----- nvinfo : EIATTR_FRAME_SIZE
	.align		4
.L_1:
        /*000c*/ 	.byte	0x04, 0x11
        /*000e*/ 	.short	(.L_3 - .L_2)
	.align		4
.L_2:
        /*0010*/ 	.word	index@(vcopyfrom_update)
        /*0014*/ 	.word	0x00000000


	//----- nvinfo : EIATTR_MIN_STACK_SIZE
	.align		4
.L_3:
        /*0018*/ 	.byte	0x04, 0x12
        /*001a*/ 	.short	(.L_5 - .L_4)
	.align		4
.L_4:
        /*001c*/ 	.word	index@(vcopyfrom_update)
        /*0020*/ 	.word	0x00000000
.L_5:


//--------------------- .nv.compat                --------------------------
	.section	.nv.compat,"",@"SHT_CUDA_COMPAT_INFO"
	.align	4
        /*0000*/ 	.byte	0x02, 0x09, 0x00, 0x00, 0x02, 0x02, 0x01, 0x00, 0x02, 0x05, 0x05, 0x00, 0x03, 0x07, 0x01, 0x01
        /*0010*/ 	.byte	0x02, 0x03, 0x00, 0x00, 0x02, 0x06, 0x01, 0x00, 0x04, 0x0b, 0x08, 0x00, 0x01, 0x00, 0x00, 0x00
        /*0020*/ 	.byte	0x00, 0x00, 0x00, 0x00


//--------------------- .nv.info.vcopyfrom_update --------------------------
	.section	.nv.info.vcopyfrom_update,"",@"SHT_CUDA_INFO"
	.sectionflags	@""
	.align	4


	//----- nvinfo : EIATTR_CUDA_API_VERSION
	.align		4
        /*0000*/ 	.byte	0x04, 0x37
        /*0002*/ 	.short	(.L_7 - .L_6)
.L_6:
        /*0004*/ 	.word	0x00000082


	//----- nvinfo : EIATTR_KPARAM_INFO
	.align		4
.L_7:
        /*0008*/ 	.byte	0x04, 0x17
        /*000a*/ 	.short	(.L_9 - .L_8)
.L_8:
        /*000c*/ 	.word	0x00000000
        /*0010*/ 	.short	0x0003
        /*0012*/ 	.short	0x0010
        /*0014*/ 	.byte	0x00, 0xf5, 0x21, 0x00


	//----- nvinfo : EIATTR_KPARAM_INFO
	.align		4
.L_9:
        /*0018*/ 	.byte	0x04, 0x17
        /*001a*/ 	.short	(.L_11 - .L_10)
.L_10:
        /*001c*/ 	.word	0x00000000
        /*0020*/ 	.short	0x0002
        /*0022*/ 	.short	0x0008
        /*0024*/ 	.byte	0x00, 0xf5, 0x21, 0x00


	//----- nvinfo : EIATTR_KPARAM_INFO
	.align		4
.L_11:
        /*0028*/ 	.byte	0x04, 0x17
        /*002a*/ 	.short	(.L_13 - .L_12)
.L_12:
        /*002c*/ 	.word	0x00000000
        /*0030*/ 	.short	0x0001
        /*0032*/ 	.short	0x0004
        /*0034*/ 	.byte	0x00, 0xf0, 0x11, 0x00


	//----- nvinfo : EIATTR_KPARAM_INFO
	.align		4
.L_13:
        /*0038*/ 	.byte	0x04, 0x17
        /*003a*/ 	.short	(.L_15 - .L_14)
.L_14:
        /*003c*/ 	.word	0x00000000
        /*0040*/ 	.short	0x0000
        /*0042*/ 	.short	0x0000
        /*0044*/ 	.byte	0x00, 0xf0, 0x11, 0x00


	//----- nvinfo : EIATTR_SPARSE_MMA_MASK
	.align		4
.L_15:
        /*0048*/ 	.byte	0x03, 0x50
        /*004a*/ 	.short	0x0000


	//----- nvinfo : EIATTR_MAXREG_COUNT
	.align		4
        /*004c*/ 	.byte	0x03, 0x1b
        /*004e*/ 	.short	0x00ff


	//----- nvinfo : EIATTR_MERCURY_ISA_VERSION
	.align		4
        /*0050*/ 	.byte	0x03, 0x5f
        /*0052*/ 	.short	0x0101


	//----- nvinfo : EIATTR_VRC_CTA_INIT_COUNT
	.align		4
        /*0054*/ 	.byte	0x02, 0x4a
	.zero		1
	.zero		1


	//----- nvinfo : EIATTR_EXIT_INSTR_OFFSETS
	.align		4
        /*0058*/ 	.byte	0x04, 0x1c
        /*005a*/ 	.short	(.L_17 - .L_16)


	//   ....[0]....
.L_16:
        /*005c*/ 	.word	0x00000070


	//   ....[1]....
        /*0060*/ 	.word	0x00000130


	//----- nvinfo : EIATTR_CBANK_PARAM_SIZE
	.align		4
.L_17:
        /*0064*/ 	.byte	0x03, 0x19
        /*0066*/ 	.short	0x0018


	//----- nvinfo : EIATTR_PARAM_CBANK
	.align		4
        /*0068*/ 	.byte	0x04, 0x0a
        /*006a*/ 	.short	(.L_19 - .L_18)
	.align		4
.L_18:
        /*006c*/ 	.word	index@(.nv.constant0.vcopyfrom_update)
        /*0070*/ 	.short	0x0380
        /*0072*/ 	.short	0x0018


	//----- nvinfo : EIATTR_SW_WAR
	.align		4
.L_19:
        /*0074*/ 	.byte	0x04, 0x36
        /*0076*/ 	.short	(.L_21 - .L_20)
.L_20:
        /*0078*/ 	.word	0x00000008
.L_21:


//--------------------- .nv.callgraph             --------------------------
	.section	.nv.callgraph,"",@"SHT_CUDA_CALLGRAPH"
	.align	4
	.sectionentsize	8
	.align		4
        /*0000*/ 	.word	0x00000000
	.align		4
        /*0004*/ 	.word	0xffffffff
	.align		4
        /*0008*/ 	.word	0x00000000
	.align		4
        /*000c*/ 	.word	0xfffffffe
	.align		4
        /*0010*/ 	.word	0x00000000
	.align		4
        /*0014*/ 	.word	0xfffffffd
	.align		4
        /*0018*/ 	.word	0x00000000
	.align		4
        /*001c*/ 	.word	0xfffffffc


//--------------------- .text.vcopyfrom_update    --------------------------
	.section	.text.vcopyfrom_update,"ax",@progbits
	.align	128
        .global         vcopyfrom_update
        .type           vcopyfrom_update,@function
        .size           vcopyfrom_update,(.L_x_1 - vcopyfrom_update)
        .other          vcopyfrom_update,@"STO_CUDA_ENTRY STV_DEFAULT"
vcopyfrom_update:
.text.vcopyfrom_update:
[----:B------:R-:W-:Y:S01]  /*0000*/  LDC R1, c[0x0][0x37c] ;  /* 0x0000df00ff017b82 */ /* 0x000fe20000000800 */
[----:B------:R-:W0:Y:S07]  /*0010*/  S2R R7, SR_TID.X ;  /* 0x0000000000077919 */ /* 0x000e2e0000002100 */
[----:B------:R-:W0:Y:S01]  /*0020*/  S2UR UR4, SR_CTAID.X ;  /* 0x00000000000479c3 */ /* 0x000e220000002500 */
[----:B------:R-:W1:Y:S07]  /*0030*/  LDCU UR5, c[0x0][0x380] ;  /* 0x00007000ff0577ac */ /* 0x000e6e0008000800 */
[----:B------:R-:W0:Y:S02]  /*0040*/  LDC R0, c[0x0][0x360] ;  /* 0x0000d800ff007b82 */ /* 0x000e240000000800 */
[----:B0-----:R-:W-:-:S05]  /*0050*/  IMAD R7, R0, UR4, R7 ;  /* 0x0000000400077c24 */ /* 0x001fca000f8e0207 */
[----:B-1----:R-:W-:-:S13]  /*0060*/  ISETP.GE.AND P0, PT, R7, UR5, PT ;  /* 0x0000000507007c0c */ /* 0x002fda000bf06270 */
[----:B------:R-:W-:Y:S05]  /*0070*/  @P0 EXIT ;  /* 0x000000000000094d */ /* 0x000fea0003800000 */
[----:B------:R-:W0:Y:S01]  /*0080*/  LDC.64 R2, c[0x0][0x388] ;  /* 0x0000e200ff027b82 */ /* 0x000e220000000a00 */
[----:B------:R-:W1:Y:S01]  /*0090*/  LDCU UR6, c[0x0][0x384] ;  /* 0x00007080ff0677ac */ /* 0x000e620008000800 */
[----:B------:R-:W2:Y:S06]  /*00a0*/  LDCU.64 UR4, c[0x0][0x358] ;  /* 0x00006b00ff0477ac */ /* 0x000eac0008000a00 */
[----:B------:R-:W3:Y:S01]  /*00b0*/  LDC.64 R4, c[0x0][0x390] ;  /* 0x0000e400ff047b82 */ /* 0x000ee20000000a00 */
[----:B-1----:R-:W-:-:S05]  /*00c0*/  IADD3 R9, PT, PT, R7, UR6, RZ ;  /* 0x0000000607097c10 */ /* 0x002fca000fffe0ff */
[----:B0-----:R-:W-:-:S06]  /*00d0*/  IMAD.WIDE R2, R9, 0x8, R2 ;  /* 0x0000000809027825 */ /* 0x001fcc00078e0202 */
[----:B--2---:R-:W2:Y:S01]  /*00e0*/  LDG.E.64 R2, desc[UR4][R2.64] ;  /* 0x0000000402027981 */ /* 0x004ea2000c1e1b00 */
[----:B---3--:R-:W-:-:S05]  /*00f0*/  IMAD.WIDE R4, R7, 0x8, R4 ;  /* 0x0000000807047825 */ /* 0x008fca00078e0204 */
[----:B------:R-:W2:Y:S02]  /*0100*/  LDG.E.64 R6, desc[UR4][R4.64] ;  /* 0x0000000404067981 */ /* 0x000ea4000c1e1b00 */
[----:B--2---:R-:W-:-:S07]  /*0110*/  DADD R6, R2, R6 ;  /* 0x0000000002067229 */ /* 0x004fce0000000006 */
[----:B------:R-:W-:Y:S01]  /*0120*/  STG.E.64 desc[UR4][R4.64], R6 ;  /* 0x0000000604007986 */ /* 0x000fe2000c101b04 */
[----:B------:R-:W-:Y:S05]  /*0130*/  EXIT ;  /* 0x000000000000794d */ /* 0x000fea0003800000 */
.L_x_0:
[----:B------:R-:W-:-:S00]  /*0140*/  BRA `(.L_x_0) ;  /* 0xfffffffc00fc7947 */ /* 0x000fc0000383ffff */
[----:B------:R-:W-:-:S00]  /*0150*/  NOP ;  /* 0x0000000000007918 */ /* 0x000fc00000000000 */
        /* <DEDUP_REMOVED lines=10> */
.L_x_1:


//--------------------- .nv.shared.reserved.0     --------------------------
	.section	.nv.shared.reserved.0,"aw",@nobits
	.weak		__nv_reservedSMEM_offset_0_alias
	.size		__nv_reservedSMEM_offset_0_alias, 0, 64
	.other		__nv_reservedSMEM_offset_0_alias,@"STO_CUDA_RESERVED_SHARED STV_DEFAULT"
__nv_reservedSMEM_offset_0_alias:
	.zero		0
	.zero		64


//--------------------- .nv.constant0.vcopyfrom_update --------------------------
	.section	.nv.constant0.vcopyfrom_update,"a",@progbits
	.sectionflags	@""
	.align	4
.nv.constant0.vcopyfrom_update:
	.zero		920


//--------------------- SYMBOLS --------------------------

	.type		.nv.reservedSmem.offset0,@object
	.size		.nv.reservedSmem.offset0,0x4
